//
// Generated by NVIDIA NVVM Compiler
//
// Compiler Build ID: CL-36424714
// Cuda compilation tools, release 13.0, V13.0.88
// Based on NVVM 20.0.0
//

.version 9.0
.target sm_100
.address_size 64

	// .globl	_Z15shmem_stride_1dPfi
// _ZZ15shmem_stride_1dPfiE7indices has been demoted
// _ZZ16shmem_2d_rowwisePfE4tile has been demoted
// _ZZ16shmem_column_badPfE4tile has been demoted
// _ZZ17shmem_column_goodPfE4tile has been demoted

.visible .entry _Z15shmem_stride_1dPfi(
	.param .u64 .ptr .align 1 _Z15shmem_stride_1dPfi_param_0,
	.param .u32 _Z15shmem_stride_1dPfi_param_1
)
{
	.reg .pred 	%p<7>;
	.reg .b32 	%r<89>;
	.reg .b32 	%f<3>;
	.reg .b64 	%rd<5>;
	// demoted variable
	.shared .align 4 .b8 _ZZ15shmem_stride_1dPfiE7indices[4096];
	ld.param.u64 	%rd1, [_Z15shmem_stride_1dPfi_param_0];
	ld.param.u32 	%r42, [_Z15shmem_stride_1dPfi_param_1];
	mov.u32 	%r1, %tid.x;
	mov.u32 	%r2, %ntid.x;
	add.s32 	%r43, %r1, %r2;
	max.u32 	%r44, %r43, 1024;
	setp.lt.u32 	%p1, %r43, 1024;
	selp.u32 	%r45, 1, 0, %p1;
	add.s32 	%r46, %r43, %r45;
	sub.s32 	%r47, %r44, %r46;
	div.u32 	%r48, %r47, %r2;
	add.s32 	%r3, %r48, %r45;
	and.b32  	%r49, %r3, 3;
	setp.eq.s32 	%p2, %r49, 3;
	mov.u32 	%r80, %r1;
	@%p2 bra 	$L__BB0_4;
	add.s32 	%r79, %r1, 1;
	shl.b32 	%r50, %r1, 2;
	mov.u32 	%r51, _ZZ15shmem_stride_1dPfiE7indices;
	add.s32 	%r78, %r51, %r50;
	shl.b32 	%r6, %r2, 2;
	add.s32 	%r52, %r3, 1;
	and.b32  	%r53, %r52, 3;
	neg.s32 	%r77, %r53;
$L__BB0_2:
	.pragma "nounroll";
	and.b32  	%r54, %r79, 1023;
	st.volatile.shared.u32 	[%r78], %r54;
	add.s32 	%r79, %r79, %r2;
	add.s32 	%r78, %r78, %r6;
	add.s32 	%r77, %r77, 1;
	setp.ne.s32 	%p3, %r77, 0;
	@%p3 bra 	$L__BB0_2;
	add.s32 	%r80, %r79, -1;
$L__BB0_4:
	setp.lt.u32 	%p4, %r3, 3;
	@%p4 bra 	$L__BB0_7;
	add.s32 	%r85, %r80, 1;
	shl.b32 	%r17, %r2, 2;
	shl.b32 	%r55, %r80, 2;
	mov.u32 	%r56, _ZZ15shmem_stride_1dPfiE7indices;
	add.s32 	%r84, %r56, %r55;
	shl.b32 	%r19, %r2, 4;
	shl.b32 	%r20, %r2, 3;
	mul.lo.s32 	%r21, %r2, 12;
	add.s32 	%r83, %r2, %r80;
	shl.b32 	%r57, %r2, 1;
	add.s32 	%r82, %r80, %r57;
	mad.lo.s32 	%r81, %r2, 3, %r80;
$L__BB0_6:
	and.b32  	%r58, %r85, 1023;
	st.volatile.shared.u32 	[%r84], %r58;
	add.s32 	%r59, %r83, 1;
	and.b32  	%r60, %r59, 1023;
	add.s32 	%r61, %r84, %r17;
	st.volatile.shared.u32 	[%r61], %r60;
	add.s32 	%r62, %r82, 1;
	and.b32  	%r63, %r62, 1023;
	add.s32 	%r64, %r84, %r20;
	st.volatile.shared.u32 	[%r64], %r63;
	add.s32 	%r65, %r81, 1;
	and.b32  	%r66, %r65, 1023;
	add.s32 	%r67, %r84, %r21;
	st.volatile.shared.u32 	[%r67], %r66;
	add.s32 	%r85, %r85, %r17;
	add.s32 	%r68, %r85, -1;
	add.s32 	%r84, %r84, %r19;
	add.s32 	%r83, %r83, %r17;
	add.s32 	%r82, %r82, %r17;
	add.s32 	%r81, %r81, %r17;
	setp.lt.u32 	%p5, %r68, 1024;
	@%p5 bra 	$L__BB0_6;
$L__BB0_7:
	bar.sync 	0;
	and.b32  	%r70, %r1, 31;
	mul.lo.s32 	%r71, %r42, %r70;
	and.b32  	%r88, %r71, 1023;
	mov.b32 	%r86, 0;
	mov.u32 	%r73, _ZZ15shmem_stride_1dPfiE7indices;
	mov.u32 	%r87, %r86;
$L__BB0_8:
	.pragma "nounroll";
	shl.b32 	%r72, %r88, 2;
	add.s32 	%r74, %r73, %r72;
	ld.volatile.shared.u32 	%r88, [%r74];
	add.s32 	%r87, %r88, %r87;
	cvt.rn.f32.s32 	%f2, %r87;
	// begin inline asm
	// end inline asm
	add.s32 	%r86, %r86, 1;
	setp.ne.s32 	%p6, %r86, 4096;
	@%p6 bra 	$L__BB0_8;
	cvta.to.global.u64 	%rd2, %rd1;
	mov.u32 	%r75, %ctaid.x;
	mad.lo.s32 	%r76, %r75, %r2, %r1;
	mul.wide.u32 	%rd3, %r76, 4;
	add.s64 	%rd4, %rd2, %rd3;
	st.global.f32 	[%rd4], %f2;
	ret;

}
	// .globl	_Z16shmem_2d_rowwisePf
.visible .entry _Z16shmem_2d_rowwisePf(
	.param .u64 .ptr .align 1 _Z16shmem_2d_rowwisePf_param_0
)
{
	.reg .pred 	%p<2>;
	.reg .b32 	%r<21>;
	.reg .b32 	%f<8>;
	.reg .b64 	%rd<5>;
	// demoted variable
	.shared .align 4 .b8 _ZZ16shmem_2d_rowwisePfE4tile[4096];
	ld.param.u64 	%rd1, [_Z16shmem_2d_rowwisePf_param_0];
	mov.u32 	%r1, %tid.x;
	cvt.rn.f32.u32 	%f4, %r1;
	shl.b32 	%r8, %r1, 2;
	and.b32  	%r9, %r8, 3968;
	mov.u32 	%r10, _ZZ16shmem_2d_rowwisePfE4tile;
	add.s32 	%r2, %r10, %r9;
	and.b32  	%r11, %r8, 124;
	add.s32 	%r12, %r2, %r11;
	st.shared.f32 	[%r12], %f4;
	bar.sync 	0;
	mov.f32 	%f7, 0f00000000;
	mov.b32 	%r20, 0;
	mov.u32 	%r19, %r1;
$L__BB1_1:
	.pragma "nounroll";
	shl.b32 	%r13, %r19, 2;
	and.b32  	%r14, %r13, 124;
	add.s32 	%r15, %r2, %r14;
	ld.shared.f32 	%f6, [%r15];
	add.f32 	%f7, %f7, %f6;
	// begin inline asm
	// end inline asm
	add.s32 	%r20, %r20, 1;
	add.s32 	%r19, %r19, 1;
	setp.ne.s32 	%p1, %r20, 4096;
	@%p1 bra 	$L__BB1_1;
	cvta.to.global.u64 	%rd2, %rd1;
	mov.u32 	%r16, %ctaid.x;
	mov.u32 	%r17, %ntid.x;
	mad.lo.s32 	%r18, %r16, %r17, %r1;
	mul.wide.u32 	%rd3, %r18, 4;
	add.s64 	%rd4, %rd2, %rd3;
	st.global.f32 	[%rd4], %f7;
	ret;

}
	// .globl	_Z16shmem_column_badPf
.visible .entry _Z16shmem_column_badPf(
	.param .u64 .ptr .align 1 _Z16shmem_column_badPf_param_0
)
{
	.reg .pred 	%p<2>;
	.reg .b32 	%r<23>;
	.reg .b32 	%f<8>;
	.reg .b64 	%rd<5>;
	// demoted variable
	.shared .align 4 .b8 _ZZ16shmem_column_badPfE4tile[4096];
	ld.param.u64 	%rd1, [_Z16shmem_column_badPf_param_0];
	mov.u32 	%r1, %tid.x;
	shr.u32 	%r8, %r1, 5;
	cvt.rn.f32.u32 	%f4, %r1;
	shl.b32 	%r9, %r8, 7;
	mov.u32 	%r10, _ZZ16shmem_column_badPfE4tile;
	add.s32 	%r11, %r10, %r9;
	shl.b32 	%r12, %r1, 2;
	and.b32  	%r13, %r12, 124;
	add.s32 	%r14, %r11, %r13;
	st.shared.f32 	[%r14], %f4;
	bar.sync 	0;
	mad.lo.s32 	%r2, %r8, -124, %r11;
	mov.f32 	%f7, 0f00000000;
	mov.b32 	%r22, 0;
	mov.u32 	%r21, %r1;
$L__BB2_1:
	.pragma "nounroll";
	shl.b32 	%r15, %r21, 7;
	and.b32  	%r16, %r15, 3968;
	add.s32 	%r17, %r2, %r16;
	ld.shared.f32 	%f6, [%r17];
	add.f32 	%f7, %f7, %f6;
	// begin inline asm
	// end inline asm
	add.s32 	%r22, %r22, 1;
	add.s32 	%r21, %r21, 1;
	setp.ne.s32 	%p1, %r22, 4096;
	@%p1 bra 	$L__BB2_1;
	cvta.to.global.u64 	%rd2, %rd1;
	mov.u32 	%r18, %ctaid.x;
	mov.u32 	%r19, %ntid.x;
	mad.lo.s32 	%r20, %r18, %r19, %r1;
	mul.wide.u32 	%rd3, %r20, 4;
	add.s64 	%rd4, %rd2, %rd3;
	st.global.f32 	[%rd4], %f7;
	ret;

}
	// .globl	_Z17shmem_column_goodPf
.visible .entry _Z17shmem_column_goodPf(
	.param .u64 .ptr .align 1 _Z17shmem_column_goodPf_param_0
)
{
	.reg .pred 	%p<2>;
	.reg .b32 	%r<22>;
	.reg .b32 	%f<8>;
	.reg .b64 	%rd<5>;
	// demoted variable
	.shared .align 4 .b8 _ZZ17shmem_column_goodPfE4tile[4224];
	ld.param.u64 	%rd1, [_Z17shmem_column_goodPf_param_0];
	mov.u32 	%r1, %tid.x;
	shr.u32 	%r8, %r1, 5;
	cvt.rn.f32.u32 	%f4, %r1;
	mov.u32 	%r9, _ZZ17shmem_column_goodPfE4tile;
	mad.lo.s32 	%r10, %r8, 132, %r9;
	shl.b32 	%r11, %r1, 2;
	and.b32  	%r12, %r11, 124;
	add.s32 	%r13, %r10, %r12;
	st.shared.f32 	[%r13], %f4;
	bar.sync 	0;
	shl.b32 	%r14, %r8, 7;
	sub.s32 	%r2, %r10, %r14;
	mov.f32 	%f7, 0f00000000;
	mov.b32 	%r21, 0;
	mov.u32 	%r20, %r1;
$L__BB3_1:
	.pragma "nounroll";
	and.b32  	%r15, %r20, 31;
	mad.lo.s32 	%r16, %r15, 132, %r2;
	ld.shared.f32 	%f6, [%r16];
	add.f32 	%f7, %f7, %f6;
	// begin inline asm
	// end inline asm
	add.s32 	%r21, %r21, 1;
	add.s32 	%r20, %r20, 1;
	setp.ne.s32 	%p1, %r21, 4096;
	@%p1 bra 	$L__BB3_1;
	cvta.to.global.u64 	%rd2, %rd1;
	mov.u32 	%r17, %ctaid.x;
	mov.u32 	%r18, %ntid.x;
	mad.lo.s32 	%r19, %r17, %r18, %r1;
	mul.wide.u32 	%rd3, %r19, 4;
	add.s64 	%rd4, %rd2, %rd3;
	st.global.f32 	[%rd4], %f7;
	ret;

}


// ===== COMPILED SASS (sm_100) =====

	.target	sm_100

	.elftype	@"ET_EXEC"


//--------------------- .note.nv.tkinfo           --------------------------
	.section	.note.nv.tkinfo,"",@"SHT_NOTE"
	.sectionflags	@"SHF_NOTE_NV_TKINFO"
	.tkinfo
        /*0018*/ 	.word	0x00000002
        /*0030*/ 	.string	""
        /*0030*/ 	.string	"ptxas"
        /*0030*/ 	.string	"Cuda compilation tools, release 13.0, V13.0.88"
        /*0030*/ 	.string	"Build cuda_13.0.r13.0/compiler.36424714_0"
        /*0030*/ 	.string	"-arch sm_100 -m 64 "



//--------------------- .note.nv.cuinfo           --------------------------
	.section	.note.nv.cuinfo,"",@"SHT_NOTE"
	.sectionflags	@"SHF_NOTE_NV_CUINFO"
        /*0018*/ 	.short	0x0002
        /*001a*/ 	.short	0x0064
        /*001c*/ 	.short	0x0082
	.zero		2


//--------------------- .nv.info                  --------------------------
	.section	.nv.info,"",@"SHT_CUDA_INFO"
	.align	4


	//----- nvinfo : EIATTR_REGCOUNT
	.align		4
        /*0000*/ 	.byte	0x04, 0x2f
        /*0002*/ 	.short	(.L_1 - .L_0)
	.align		4
.L_0:
        /*0004*/ 	.word	index@(_Z15shmem_stride_1dPfi)
        /*0008*/ 	.word	0x00000016


	//----- nvinfo : EIATTR_FRAME_SIZE
	.align		4
.L_1:
        /*000c*/ 	.byte	0x04, 0x11
        /*000e*/ 	.short	(.L_3 - .L_2)
	.align		4
.L_2:
        /*0010*/ 	.word	index@(_Z15shmem_stride_1dPfi)
        /*0014*/ 	.word	0x00000000


	//----- nvinfo : EIATTR_REGCOUNT
	.align		4
.L_3:
        /*0018*/ 	.byte	0x04, 0x2f
        /*001a*/ 	.short	(.L_5 - .L_4)
	.align		4
.L_4:
        /*001c*/ 	.word	index@(_Z16shmem_2d_rowwisePf)
        /*0020*/ 	.word	0x0000000a


	//----- nvinfo : EIATTR_FRAME_SIZE
	.align		4
.L_5:
        /*0024*/ 	.byte	0x04, 0x11
        /*0026*/ 	.short	(.L_7 - .L_6)
	.align		4
.L_6:
        /*0028*/ 	.word	index@(_Z16shmem_2d_rowwisePf)
        /*002c*/ 	.word	0x00000000


	//----- nvinfo : EIATTR_REGCOUNT
	.align		4
.L_7:
        /*0030*/ 	.byte	0x04, 0x2f
        /*0032*/ 	.short	(.L_9 - .L_8)
	.align		4
.L_8:
        /*0034*/ 	.word	index@(_Z16shmem_column_badPf)
        /*0038*/ 	.word	0x0000000a


	//----- nvinfo : EIATTR_FRAME_SIZE
	.align		4
.L_9:
        /*003c*/ 	.byte	0x04, 0x11
        /*003e*/ 	.short	(.L_11 - .L_10)
	.align		4
.L_10:
        /*0040*/ 	.word	index@(_Z16shmem_column_badPf)
        /*0044*/ 	.word	0x00000000


	//----- nvinfo : EIATTR_REGCOUNT
	.align		4
.L_11:
        /*0048*/ 	.byte	0x04, 0x2f
        /*004a*/ 	.short	(.L_13 - .L_12)
	.align		4
.L_12:
        /*004c*/ 	.word	index@(_Z17shmem_column_goodPf)
        /*0050*/ 	.word	0x0000000a


	//----- nvinfo : EIATTR_FRAME_SIZE
	.align		4
.L_13:
        /*0054*/ 	.byte	0x04, 0x11
        /*0056*/ 	.short	(.L_15 - .L_14)
	.align		4
.L_14:
        /*0058*/ 	.word	index@(_Z17shmem_column_goodPf)
        /*005c*/ 	.word	0x00000000


	//----- nvinfo : EIATTR_MIN_STACK_SIZE
	.align		4
.L_15:
        /*0060*/ 	.byte	0x04, 0x12
        /*0062*/ 	.short	(.L_17 - .L_16)
	.align		4
.L_16:
        /*0064*/ 	.word	index@(_Z17shmem_column_goodPf)
        /*0068*/ 	.word	0x00000000


	//----- nvinfo : EIATTR_MIN_STACK_SIZE
	.align		4
.L_17:
        /*006c*/ 	.byte	0x04, 0x12
        /*006e*/ 	.short	(.L_19 - .L_18)
	.align		4
.L_18:
        /*0070*/ 	.word	index@(_Z16shmem_column_badPf)
        /*0074*/ 	.word	0x00000000


	//----- nvinfo : EIATTR_MIN_STACK_SIZE
	.align		4
.L_19:
        /*0078*/ 	.byte	0x04, 0x12
        /*007a*/ 	.short	(.L_21 - .L_20)
	.align		4
.L_20:
        /*007c*/ 	.word	index@(_Z16shmem_2d_rowwisePf)
        /*0080*/ 	.word	0x00000000


	//----- nvinfo : EIATTR_MIN_STACK_SIZE
	.align		4
.L_21:
        /*0084*/ 	.byte	0x04, 0x12
        /*0086*/ 	.short	(.L_23 - .L_22)
	.align		4
.L_22:
        /*0088*/ 	.word	index@(_Z15shmem_stride_1dPfi)
        /*008c*/ 	.word	0x00000000
.L_23:


//--------------------- .nv.compat                --------------------------
	.section	.nv.compat,"",@"SHT_CUDA_COMPAT_INFO"
	.align	4
        /*0000*/ 	.byte	0x02, 0x09, 0x00, 0x00, 0x02, 0x02, 0x01, 0x00, 0x02, 0x05, 0x05, 0x00, 0x03, 0x07, 0x01, 0x01
        /*0010*/ 	.byte	0x02, 0x03, 0x00, 0x00, 0x02, 0x06, 0x01, 0x00, 0x04, 0x0b, 0x08, 0x00, 0x09, 0x00, 0x00, 0x00
        /*0020*/ 	.byte	0x00, 0x00, 0x00, 0x00


//--------------------- .nv.info._Z17shmem_column_goodPf --------------------------
	.section	.nv.info._Z17shmem_column_goodPf,"",@"SHT_CUDA_INFO"
	.sectionflags	@""
	.align	4


	//----- nvinfo : EIATTR_CUDA_API_VERSION
	.align		4
        /*0000*/ 	.byte	0x04, 0x37
        /*0002*/ 	.short	(.L_25 - .L_24)
.L_24:
        /*0004*/ 	.word	0x00000082


	//----- nvinfo : EIATTR_KPARAM_INFO
	.align		4
.L_25:
        /*0008*/ 	.byte	0x04, 0x17
        /*000a*/ 	.short	(.L_27 - .L_26)
.L_26:
        /*000c*/ 	.word	0x00000000
        /*0010*/ 	.short	0x0000
        /*0012*/ 	.short	0x0000
        /*0014*/ 	.byte	0x00, 0xf5, 0x21, 0x00


	//----- nvinfo : EIATTR_SPARSE_MMA_MASK
	.align		4
.L_27:
        /*0018*/ 	.byte	0x03, 0x50
        /*001a*/ 	.short	0x0000


	//----- nvinfo : EIATTR_MAXREG_COUNT
	.align		4
        /*001c*/ 	.byte	0x03, 0x1b
        /*001e*/ 	.short	0x00ff


	//----- nvinfo : EIATTR_NUM_BARRIERS
	.align		4
        /*0020*/ 	.byte	0x02, 0x4c
        /*0022*/ 	.byte	0x01
	.zero		1


	//----- nvinfo : EIATTR_MERCURY_ISA_VERSION
	.align		4
        /*0024*/ 	.byte	0x03, 0x5f
        /*0026*/ 	.short	0x0101


	//----- nvinfo : EIATTR_VRC_CTA_INIT_COUNT
	.align		4
        /*0028*/ 	.byte	0x02, 0x4a
	.zero		1
	.zero		1


	//----- nvinfo : EIATTR_EXIT_INSTR_OFFSETS
	.align		4
        /*002c*/ 	.byte	0x04, 0x1c
        /*002e*/ 	.short	(.L_29 - .L_28)


	//   ....[0]....
.L_28:
        /*0030*/ 	.word	0x00000200


	//----- nvinfo : EIATTR_CBANK_PARAM_SIZE
	.align		4
.L_29:
        /*0034*/ 	.byte	0x03, 0x19
        /*0036*/ 	.short	0x0008


	//----- nvinfo : EIATTR_PARAM_CBANK
	.align		4
        /*0038*/ 	.byte	0x04, 0x0a
        /*003a*/ 	.short	(.L_31 - .L_30)
	.align		4
.L_30:
        /*003c*/ 	.word	index@(.nv.constant0._Z17shmem_column_goodPf)
        /*0040*/ 	.short	0x0380
        /*0042*/ 	.short	0x0008


	//----- nvinfo : EIATTR_SW_WAR
	.align		4
.L_31:
        /*0044*/ 	.byte	0x04, 0x36
        /*0046*/ 	.short	(.L_33 - .L_32)
.L_32:
        /*0048*/ 	.word	0x00000008
.L_33:


//--------------------- .nv.info._Z16shmem_column_badPf --------------------------
	.section	.nv.info._Z16shmem_column_badPf,"",@"SHT_CUDA_INFO"
	.sectionflags	@""
	.align	4


	//----- nvinfo : EIATTR_CUDA_API_VERSION
	.align		4
        /*0000*/ 	.byte	0x04, 0x37
        /*0002*/ 	.short	(.L_35 - .L_34)
.L_34:
        /*0004*/ 	.word	0x00000082


	//----- nvinfo : EIATTR_KPARAM_INFO
	.align		4
.L_35:
        /*0008*/ 	.byte	0x04, 0x17
        /*000a*/ 	.short	(.L_37 - .L_36)
.L_36:
        /*000c*/ 	.word	0x00000000
        /*0010*/ 	.short	0x0000
        /*0012*/ 	.short	0x0000
        /*0014*/ 	.byte	0x00, 0xf5, 0x21, 0x00


	//----- nvinfo : EIATTR_SPARSE_MMA_MASK
	.align		4
.L_37:
        /*0018*/ 	.byte	0x03, 0x50
        /*001a*/ 	.short	0x0000


	//----- nvinfo : EIATTR_MAXREG_COUNT
	.align		4
        /*001c*/ 	.byte	0x03, 0x1b
        /*001e*/ 	.short	0x00ff


	//----- nvinfo : EIATTR_NUM_BARRIERS
	.align		4
        /*0020*/ 	.byte	0x02, 0x4c
        /*0022*/ 	.byte	0x01
	.zero		1


	//----- nvinfo : EIATTR_MERCURY_ISA_VERSION
	.align		4
        /*0024*/ 	.byte	0x03, 0x5f
        /*0026*/ 	.short	0x0101


	//----- nvinfo : EIATTR_VRC_CTA_INIT_COUNT
	.align		4
        /*0028*/ 	.byte	0x02, 0x4a
	.zero		1
	.zero		1


	//----- nvinfo : EIATTR_EXIT_INSTR_OFFSETS
	.align		4
        /*002c*/ 	.byte	0x04, 0x1c
        /*002e*/ 	.short	(.L_39 - .L_38)


	//   ....[0]....
.L_38:
        /*0030*/ 	.word	0x00000210


	//----- nvinfo : EIATTR_CBANK_PARAM_SIZE
	.align		4
.L_39:
        /*0034*/ 	.byte	0x03, 0x19
        /*0036*/ 	.short	0x0008


	//----- nvinfo : EIATTR_PARAM_CBANK
	.align		4
        /*0038*/ 	.byte	0x04, 0x0a
        /*003a*/ 	.short	(.L_41 - .L_40)
	.align		4
.L_40:
        /*003c*/ 	.word	index@(.nv.constant0._Z16shmem_column_badPf)
        /*0040*/ 	.short	0x0380
        /*0042*/ 	.short	0x0008


	//----- nvinfo : EIATTR_SW_WAR
	.align		4
.L_41:
        /*0044*/ 	.byte	0x04, 0x36
        /*0046*/ 	.short	(.L_43 - .L_42)
.L_42:
        /*0048*/ 	.word	0x00000008
.L_43:


//--------------------- .nv.info._Z16shmem_2d_rowwisePf --------------------------
	.section	.nv.info._Z16shmem_2d_rowwisePf,"",@"SHT_CUDA_INFO"
	.sectionflags	@""
	.align	4


	//----- nvinfo : EIATTR_CUDA_API_VERSION
	.align		4
        /*0000*/ 	.byte	0x04, 0x37
        /*0002*/ 	.short	(.L_45 - .L_44)
.L_44:
        /*0004*/ 	.word	0x00000082


	//----- nvinfo : EIATTR_KPARAM_INFO
	.align		4
.L_45:
        /*0008*/ 	.byte	0x04, 0x17
        /*000a*/ 	.short	(.L_47 - .L_46)
.L_46:
        /*000c*/ 	.word	0x00000000
        /*0010*/ 	.short	0x0000
        /*0012*/ 	.short	0x0000
        /*0014*/ 	.byte	0x00, 0xf5, 0x21, 0x00


	//----- nvinfo : EIATTR_SPARSE_MMA_MASK
	.align		4
.L_47:
        /*0018*/ 	.byte	0x03, 0x50
        /*001a*/ 	.short	0x0000


	//----- nvinfo : EIATTR_MAXREG_COUNT
	.align		4
        /*001c*/ 	.byte	0x03, 0x1b
        /*001e*/ 	.short	0x00ff


	//----- nvinfo : EIATTR_NUM_BARRIERS
	.align		4
        /*0020*/ 	.byte	0x02, 0x4c
        /*0022*/ 	.byte	0x01
	.zero		1


	//----- nvinfo : EIATTR_MERCURY_ISA_VERSION
	.align		4
        /*0024*/ 	.byte	0x03, 0x5f
        /*0026*/ 	.short	0x0101


	//----- nvinfo : EIATTR_VRC_CTA_INIT_COUNT
	.align		4
        /*0028*/ 	.byte	0x02, 0x4a
	.zero		1
	.zero		1


	//----- nvinfo : EIATTR_EXIT_INSTR_OFFSETS
	.align		4
        /*002c*/ 	.byte	0x04, 0x1c
        /*002e*/ 	.short	(.L_49 - .L_48)


	//   ....[0]....
.L_48:
        /*0030*/ 	.word	0x00000200


	//----- nvinfo : EIATTR_CBANK_PARAM_SIZE
	.align		4
.L_49:
        /*0034*/ 	.byte	0x03, 0x19
        /*0036*/ 	.short	0x0008


	//----- nvinfo : EIATTR_PARAM_CBANK
	.align		4
        /*0038*/ 	.byte	0x04, 0x0a
        /*003a*/ 	.short	(.L_51 - .L_50)
	.align		4
.L_50:
        /*003c*/ 	.word	index@(.nv.constant0._Z16shmem_2d_rowwisePf)
        /*0040*/ 	.short	0x0380
        /*0042*/ 	.short	0x0008


	//----- nvinfo : EIATTR_SW_WAR
	.align		4
.L_51:
        /*0044*/ 	.byte	0x04, 0x36
        /*0046*/ 	.short	(.L_53 - .L_52)
.L_52:
        /*0048*/ 	.word	0x00000008
.L_53:


//--------------------- .nv.info._Z15shmem_stride_1dPfi --------------------------
	.section	.nv.info._Z15shmem_stride_1dPfi,"",@"SHT_CUDA_INFO"
	.sectionflags	@""
	.align	4


	//----- nvinfo : EIATTR_CUDA_API_VERSION
	.align		4
        /*0000*/ 	.byte	0x04, 0x37
        /*0002*/ 	.short	(.L_55 - .L_54)
.L_54:
        /*0004*/ 	.word	0x00000082


	//----- nvinfo : EIATTR_KPARAM_INFO
	.align		4
.L_55:
        /*0008*/ 	.byte	0x04, 0x17
        /*000a*/ 	.short	(.L_57 - .L_56)
.L_56:
        /*000c*/ 	.word	0x00000000
        /*0010*/ 	.short	0x0001
        /*0012*/ 	.short	0x0008
        /*0014*/ 	.byte	0x00, 0xf0, 0x11, 0x00


	//----- nvinfo : EIATTR_KPARAM_INFO
	.align		4
.L_57:
        /*0018*/ 	.byte	0x04, 0x17
        /*001a*/ 	.short	(.L_59 - .L_58)
.L_58:
        /*001c*/ 	.word	0x00000000
        /*0020*/ 	.short	0x0000
        /*0022*/ 	.short	0x0000
        /*0024*/ 	.byte	0x00, 0xf5, 0x21, 0x00


	//----- nvinfo : EIATTR_SPARSE_MMA_MASK
	.align		4
.L_59:
        /*0028*/ 	.byte	0x03, 0x50
        /*002a*/ 	.short	0x0000


	//----- nvinfo : EIATTR_MAXREG_COUNT
	.align		4
        /*002c*/ 	.byte	0x03, 0x1b
        /*002e*/ 	.short	0x00ff


	//----- nvinfo : EIATTR_NUM_BARRIERS
	.align		4
        /*0030*/ 	.byte	0x02, 0x4c
        /*0032*/ 	.byte	0x01
	.zero		1


	//----- nvinfo : EIATTR_MERCURY_ISA_VERSION
	.align		4
        /*0034*/ 	.byte	0x03, 0x5f
        /*0036*/ 	.short	0x0101


	//----- nvinfo : EIATTR_VRC_CTA_INIT_COUNT
	.align		4
        /*0038*/ 	.byte	0x02, 0x4a
	.zero		1
	.zero		1


	//----- nvinfo : EIATTR_EXIT_INSTR_OFFSETS
	.align		4
        /*003c*/ 	.byte	0x04, 0x1c
        /*003e*/ 	.short	(.L_61 - .L_60)


	//   ....[0]....
.L_60:
        /*0040*/ 	.word	0x000006d0


	//----- nvinfo : EIATTR_CRS_STACK_SIZE
	.align		4
.L_61:
        /*0044*/ 	.byte	0x04, 0x1e
        /*0046*/ 	.short	(.L_63 - .L_62)
.L_62:
        /*0048*/ 	.word	0x00000000


	//----- nvinfo : EIATTR_CBANK_PARAM_SIZE
	.align		4
.L_63:
        /*004c*/ 	.byte	0x03, 0x19
        /*004e*/ 	.short	0x000c


	//----- nvinfo : EIATTR_PARAM_CBANK
	.align		4
        /*0050*/ 	.byte	0x04, 0x0a
        /*0052*/ 	.short	(.L_65 - .L_64)
	.align		4
.L_64:
        /*0054*/ 	.word	index@(.nv.constant0._Z15shmem_stride_1dPfi)
        /*0058*/ 	.short	0x0380
        /*005a*/ 	.short	0x000c


	//----- nvinfo : EIATTR_SW_WAR
	.align		4
.L_65:
        /*005c*/ 	.byte	0x04, 0x36
        /*005e*/ 	.short	(.L_67 - .L_66)
.L_66:
        /*0060*/ 	.word	0x00000008
.L_67:


//--------------------- .nv.callgraph             --------------------------
	.section	.nv.callgraph,"",@"SHT_CUDA_CALLGRAPH"
	.align	4
	.sectionentsize	8
	.align		4
        /*0000*/ 	.word	0x00000000
	.align		4
        /*0004*/ 	.word	0xffffffff
	.align		4
        /*0008*/ 	.word	0x00000000
	.align		4
        /*000c*/ 	.word	0xfffffffe
	.align		4
        /*0010*/ 	.word	0x00000000
	.align		4
        /*0014*/ 	.word	0xfffffffd
	.align		4
        /*0018*/ 	.word	0x00000000
	.align		4
        /*001c*/ 	.word	0xfffffffc


//--------------------- .text._Z17shmem_column_goodPf --------------------------
	.section	.text._Z17shmem_column_goodPf,"ax",@progbits
	.align	128
        .global         _Z17shmem_column_goodPf
        .type           _Z17shmem_column_goodPf,@function
        .size           _Z17shmem_column_goodPf,(.L_x_15 - _Z17shmem_column_goodPf)
        .other          _Z17shmem_column_goodPf,@"STO_CUDA_ENTRY STV_DEFAULT"
_Z17shmem_column_goodPf:
.text._Z17shmem_column_goodPf:
[----:B------:R-:W-:Y:S01]  /*0000*/  LDC R1, c[0x0][0x37c] ;  /* 0x0000df00ff017b82 */ /* 0x000fe20000000800 */
[----:B------:R-:W0:Y:S01]  /*0010*/  S2R R3, SR_CgaCtaId ;  /* 0x0000000000037919 */ /* 0x000e220000008800 */
[----:B------:R-:W-:Y:S01]  /*0020*/  MOV R0, 0x400 ;  /* 0x0000040000007802 */ /* 0x000fe20000000f00 */
[----:B------:R-:W-:Y:S01]  /*0030*/  IMAD.MOV.U32 R7, RZ, RZ, RZ ;  /* 0x000000ffff077224 */ /* 0x000fe200078e00ff */
[----:B------:R-:W1:Y:S01]  /*0040*/  LDCU.64 UR6, c[0x0][0x358] ;  /* 0x00006b00ff0677ac */ /* 0x000e620008000a00 */
[----:B------:R-:W2:Y:S01]  /*0050*/  S2R R6, SR_TID.X ;  /* 0x0000000000067919 */ /* 0x000ea20000002100 */
[----:B------:R-:W-:Y:S01]  /*0060*/  UMOV UR4, URZ ;  /* 0x000000ff00047c82 */ /* 0x000fe20008000000 */
[----:B0-----:R-:W-:Y:S02]  /*0070*/  LEA R3, R3, R0, 0x18 ;  /* 0x0000000003037211 */ /* 0x001fe400078ec0ff */
[----:B--2---:R-:W-:Y:S02]  /*0080*/  SHF.R.U32.HI R0, RZ, 0x5, R6 ;  /* 0x00000005ff007819 */ /* 0x004fe40000011606 */
[----:B------:R-:W-:-:S03]  /*0090*/  SHF.L.U32 R2, R6, 0x2, RZ ;  /* 0x0000000206027819 */ /* 0x000fc600000006ff */
[----:B------:R-:W-:Y:S01]  /*00a0*/  IMAD R3, R0, 0x84, R3 ;  /* 0x0000008400037824 */ /* 0x000fe200078e0203 */
[----:B------:R-:W-:Y:S02]  /*00b0*/  LOP3.LUT R4, R2, 0x7c, RZ, 0xc0, !PT ;  /* 0x0000007c02047812 */ /* 0x000fe400078ec0ff */
[----:B------:R-:W-:Y:S01]  /*00c0*/  I2FP.F32.U32 R2, R6 ;  /* 0x0000000600027245 */ /* 0x000fe20000201000 */
[----:B------:R-:W-:Y:S01]  /*00d0*/  IMAD R0, R0, -0x80, R3 ;  /* 0xffffff8000007824 */ /* 0x000fe200078e0203 */
[----:B------:R-:W-:Y:S02]  /*00e0*/  IADD3 R5, PT, PT, R3, R4, RZ ;  /* 0x0000000403057210 */ /* 0x000fe40007ffe0ff */
[----:B------:R-:W-:-:S03]  /*00f0*/  MOV R3, R6 ;  /* 0x0000000600037202 */ /* 0x000fc60000000f00 */
[----:B------:R0:W-:Y:S01]  /*0100*/  STS [R5], R2 ;  /* 0x0000000205007388 */ /* 0x0001e20000000800 */
[----:B-1----:R-:W-:Y:S06]  /*0110*/  BAR.SYNC.DEFER_BLOCKING 0x0 ;  /* 0x0000000000007b1d */ /* 0x002fec0000010000 */
.L_x_0:
[C---:B0-----:R-:W-:Y:S01]  /*0120*/  LOP3.LUT R5, R3.reuse, 0x1f, RZ, 0xc0, !PT ;  /* 0x0000001f03057812 */ /* 0x041fe200078ec0ff */
[----:B------:R-:W-:Y:S01]  /*0130*/  UIADD3 UR4, UPT, UPT, UR4, 0x1, URZ ;  /* 0x0000000104047890 */ /* 0x000fe2000fffe0ff */
[----:B------:R-:W-:-:S03]  /*0140*/  VIADD R3, R3, 0x1 ;  /* 0x0000000103037836 */ /* 0x000fc60000000000 */
[----:B------:R-:W-:Y:S01]  /*0150*/  IMAD R5, R5, 0x84, R0 ;  /* 0x0000008405057824 */ /* 0x000fe200078e0200 */
[----:B------:R-:W-:-:S04]  /*0160*/  UISETP.NE.AND UP0, UPT, UR4, 0x1000, UPT ;  /* 0x000010000400788c */ /* 0x000fc8000bf05270 */
[----:B------:R-:W0:Y:S02]  /*0170*/  LDS R2, [R5] ;  /* 0x0000000005027984 */ /* 0x000e240000000800 */
[----:B0-----:R-:W-:-:S03]  /*0180*/  FADD R7, R2, R7 ;  /* 0x0000000702077221 */ /* 0x001fc60000000000 */
[----:B------:R-:W-:Y:S05]  /*0190*/  BRA.U UP0, `(.L_x_0) ;  /* 0xfffffffd00e07547 */ /* 0x000fea000b83ffff */
[----:B------:R-:W0:Y:S08]  /*01a0*/  S2UR UR4, SR_CTAID.X ;  /* 0x00000000000479c3 */ /* 0x000e300000002500 */
[----:B------:R-:W0:Y:S08]  /*01b0*/  LDC R5, c[0x0][0x360] ;  /* 0x0000d800ff057b82 */ /* 0x000e300000000800 */
[----:B------:R-:W1:Y:S01]  /*01c0*/  LDC.64 R2, c[0x0][0x380] ;  /* 0x0000e000ff027b82 */ /* 0x000e620000000a00 */
[----:B0-----:R-:W-:-:S04]  /*01d0*/  IMAD R5, R5, UR4, R6 ;  /* 0x0000000405057c24 */ /* 0x001fc8000f8e0206 */
[----:B-1----:R-:W-:-:S05]  /*01e0*/  IMAD.WIDE.U32 R2, R5, 0x4, R2 ;  /* 0x0000000405027825 */ /* 0x002fca00078e0002 */
[----:B------:R-:W-:Y:S01]  /*01f0*/  STG.E desc[UR6][R2.64], R7 ;  /* 0x0000000702007986 */ /* 0x000fe2000c101906 */
[----:B------:R-:W-:Y:S05]  /*0200*/  EXIT ;  /* 0x000000000000794d */ /* 0x000fea0003800000 */
.L_x_1:
[----:B------:R-:W-:-:S00]  /*0210*/  BRA `(.L_x_1) ;  /* 0xfffffffc00fc7947 */ /* 0x000fc0000383ffff */
[----:B------:R-:W-:-:S00]  /*0220*/  NOP ;  /* 0x0000000000007918 */ /* 0x000fc00000000000 */
        /* <DEDUP_REMOVED lines=13> */
.L_x_15:


//--------------------- .text._Z16shmem_column_badPf --------------------------
	.section	.text._Z16shmem_column_badPf,"ax",@progbits
	.align	128
        .global         _Z16shmem_column_badPf
        .type           _Z16shmem_column_badPf,@function
        .size           _Z16shmem_column_badPf,(.L_x_16 - _Z16shmem_column_badPf)
        .other          _Z16shmem_column_badPf,@"STO_CUDA_ENTRY STV_DEFAULT"
_Z16shmem_column_badPf:
.text._Z16shmem_column_badPf:
[----:B------:R-:W-:Y:S01]  /*0000*/  LDC R1, c[0x0][0x37c] ;  /* 0x0000df00ff017b82 */ /* 0x000fe20000000800 */
[----:B------:R-:W0:Y:S07]  /*0010*/  S2R R6, SR_TID.X ;  /* 0x0000000000067919 */ /* 0x000e2e0000002100 */
[----:B------:R-:W1:Y:S01]  /*0020*/  S2UR UR5, SR_CgaCtaId ;  /* 0x00000000000579c3 */ /* 0x000e620000008800 */
[----:B------:R-:W-:Y:S01]  /*0030*/  UMOV UR4, 0x400 ;  /* 0x0000040000047882 */ /* 0x000fe20000000000 */
[----:B------:R-:W-:Y:S01]  /*0040*/  IMAD.MOV.U32 R7, RZ, RZ, RZ ;  /* 0x000000ffff077224 */ /* 0x000fe200078e00ff */
[----:B------:R-:W2:Y:S01]  /*0050*/  LDCU.64 UR6, c[0x0][0x358] ;  /* 0x00006b00ff0677ac */ /* 0x000ea20008000a00 */
[----:B-1----:R-:W-:Y:S01]  /*0060*/  ULEA UR4, UR5, UR4, 0x18 ;  /* 0x0000000405047291 */ /* 0x002fe2000f8ec0ff */
[----:B0-----:R-:W-:Y:S01]  /*0070*/  IMAD.SHL.U32 R2, R6, 0x4, RZ ;  /* 0x0000000406027824 */ /* 0x001fe200078e00ff */
[----:B------:R-:W-:-:S04]  /*0080*/  SHF.R.U32.HI R0, RZ, 0x5, R6 ;  /* 0x00000005ff007819 */ /* 0x000fc80000011606 */
[----:B------:R-:W-:Y:S02]  /*0090*/  LOP3.LUT R4, R2, 0x7c, RZ, 0xc0, !PT ;  /* 0x0000007c02047812 */ /* 0x000fe400078ec0ff */
[C---:B------:R-:W-:Y:S01]  /*00a0*/  LEA R3, R0.reuse, UR4, 0x7 ;  /* 0x0000000400037c11 */ /* 0x040fe2000f8e38ff */
[----:B------:R-:W-:Y:S01]  /*00b0*/  UMOV UR4, URZ ;  /* 0x000000ff00047c82 */ /* 0x000fe20008000000 */
[----:B------:R-:W-:Y:S02]  /*00c0*/  I2FP.F32.U32 R2, R6 ;  /* 0x0000000600027245 */ /* 0x000fe40000201000 */
[----:B------:R-:W-:Y:S01]  /*00d0*/  IADD3 R5, PT, PT, R3, R4, RZ ;  /* 0x0000000403057210 */ /* 0x000fe20007ffe0ff */
[----:B------:R-:W-:Y:S01]  /*00e0*/  IMAD R0, R0, -0x7c, R3 ;  /* 0xffffff8400007824 */ /* 0x000fe200078e0203 */
[----:B------:R-:W-:-:S03]  /*00f0*/  MOV R3, R6 ;  /* 0x0000000600037202 */ /* 0x000fc60000000f00 */
[----:B------:R0:W-:Y:S01]  /*0100*/  STS [R5], R2 ;  /* 0x0000000205007388 */ /* 0x0001e20000000800 */
[----:B--2---:R-:W-:Y:S06]  /*0110*/  BAR.SYNC.DEFER_BLOCKING 0x0 ;  /* 0x0000000000007b1d */ /* 0x004fec0000010000 */
.L_x_2:
[C---:B0-----:R-:W-:Y:S01]  /*0120*/  IMAD.SHL.U32 R2, R3.reuse, 0x80, RZ ;  /* 0x0000008003027824 */ /* 0x041fe200078e00ff */
[----:B------:R-:W-:Y:S01]  /*0130*/  UIADD3 UR4, UPT, UPT, UR4, 0x1, URZ ;  /* 0x0000000104047890 */ /* 0x000fe2000fffe0ff */
[----:B------:R-:W-:-:S03]  /*0140*/  VIADD R3, R3, 0x1 ;  /* 0x0000000103037836 */ /* 0x000fc60000000000 */
[----:B------:R-:W-:Y:S01]  /*0150*/  LOP3.LUT R5, R2, 0xf80, RZ, 0xc0, !PT ;  /* 0x00000f8002057812 */ /* 0x000fe200078ec0ff */
[----:B------:R-:W-:-:S03]  /*0160*/  UISETP.NE.AND UP0, UPT, UR4, 0x1000, UPT ;  /* 0x000010000400788c */ /* 0x000fc6000bf05270 */
[----:B------:R-:W-:-:S05]  /*0170*/  IADD3 R5, PT, PT, R0, R5, RZ ;  /* 0x0000000500057210 */ /* 0x000fca0007ffe0ff */
[----:B------:R-:W0:Y:S02]  /*0180*/  LDS R2, [R5] ;  /* 0x0000000005027984 */ /* 0x000e240000000800 */
[----:B0-----:R-:W-:Y:S01]  /*0190*/  FADD R7, R2, R7 ;  /* 0x0000000702077221 */ /* 0x001fe20000000000 */
[----:B------:R-:W-:Y:S06]  /*01a0*/  BRA.U UP0, `(.L_x_2) ;  /* 0xfffffffd00dc7547 */ /* 0x000fec000b83ffff */
[----:B------:R-:W0:Y:S08]  /*01b0*/  S2UR UR4, SR_CTAID.X ;  /* 0x00000000000479c3 */ /* 0x000e300000002500 */
[----:B------:R-:W0:Y:S08]  /*01c0*/  LDC R5, c[0x0][0x360] ;  /* 0x0000d800ff057b82 */ /* 0x000e300000000800 */
[----:B------:R-:W1:Y:S01]  /*01d0*/  LDC.64 R2, c[0x0][0x380] ;  /* 0x0000e000ff027b82 */ /* 0x000e620000000a00 */
[----:B0-----:R-:W-:-:S04]  /*01e0*/  IMAD R5, R5, UR4, R6 ;  /* 0x0000000405057c24 */ /* 0x001fc8000f8e0206 */
[----:B-1----:R-:W-:-:S05]  /*01f0*/  IMAD.WIDE.U32 R2, R5, 0x4, R2 ;  /* 0x0000000405027825 */ /* 0x002fca00078e0002 */
[----:B------:R-:W-:Y:S01]  /*0200*/  STG.E desc[UR6][R2.64], R7 ;  /* 0x0000000702007986 */ /* 0x000fe2000c101906 */
[----:B------:R-:W-:Y:S05]  /*0210*/  EXIT ;  /* 0x000000000000794d */ /* 0x000fea0003800000 */
.L_x_3:
        /* <DEDUP_REMOVED lines=14> */
.L_x_16:


//--------------------- .text._Z16shmem_2d_rowwisePf --------------------------
	.section	.text._Z16shmem_2d_rowwisePf,"ax",@progbits
	.align	128
        .global         _Z16shmem_2d_rowwisePf
        .type           _Z16shmem_2d_rowwisePf,@function
        .size           _Z16shmem_2d_rowwisePf,(.L_x_17 - _Z16shmem_2d_rowwisePf)
        .other          _Z16shmem_2d_rowwisePf,@"STO_CUDA_ENTRY STV_DEFAULT"
_Z16shmem_2d_rowwisePf:
.text._Z16shmem_2d_rowwisePf:
        /* <DEDUP_REMOVED lines=8> */
[----:B------:R-:W-:-:S04]  /*0080*/  MOV R4, R7 ;  /* 0x0000000700047202 */ /* 0x000fc80000000f00 */
[C---:B------:R-:W-:Y:S02]  /*0090*/  LOP3.LUT R2, R0.reuse, 0xf80, RZ, 0xc0, !PT ;  /* 0x00000f8000027812 */ /* 0x040fe400078ec0ff */
[----:B------:R-:W-:Y:S02]  /*00a0*/  LOP3.LUT R3, R0, 0x7c, RZ, 0xc0, !PT ;  /* 0x0000007c00037812 */ /* 0x000fe400078ec0ff */
[----:B------:R-:W-:Y:S01]  /*00b0*/  I2FP.F32.U32 R0, R7 ;  /* 0x0000000700007245 */ /* 0x000fe20000201000 */
[----:B------:R-:W-:Y:S01]  /*00c0*/  VIADD R2, R2, UR4 ;  /* 0x0000000402027c36 */ /* 0x000fe20008000000 */
[----:B------:R-:W-:-:S04]  /*00d0*/  UMOV UR4, URZ ;  /* 0x000000ff00047c82 */ /* 0x000fc80008000000 */
[----:B------:R-:W-:-:S05]  /*00e0*/  IADD3 R3, PT, PT, R2, R3, RZ ;  /* 0x0000000302037210 */ /* 0x000fca0007ffe0ff */
[----:B------:R0:W-:Y:S01]  /*00f0*/  STS [R3], R0 ;  /* 0x0000000003007388 */ /* 0x0001e20000000800 */
[----:B--2---:R-:W-:Y:S06]  /*0100*/  BAR.SYNC.DEFER_BLOCKING 0x0 ;  /* 0x0000000000007b1d */ /* 0x004fec0000010000 */
.L_x_4:
[C---:B0-----:R-:W-:Y:S01]  /*0110*/  IMAD.SHL.U32 R0, R4.reuse, 0x4, RZ ;  /* 0x0000000404007824 */ /* 0x041fe200078e00ff */
[----:B------:R-:W-:Y:S01]  /*0120*/  UIADD3 UR4, UPT, UPT, UR4, 0x1, URZ ;  /* 0x0000000104047890 */ /* 0x000fe2000fffe0ff */
[----:B------:R-:W-:-:S03]  /*0130*/  IADD3 R4, PT, PT, R4, 0x1, RZ ;  /* 0x0000000104047810 */ /* 0x000fc60007ffe0ff */
        /* <DEDUP_REMOVED lines=13> */
.L_x_5:
        /* <DEDUP_REMOVED lines=15> */
.L_x_17:


//--------------------- .text._Z15shmem_stride_1dPfi --------------------------
	.section	.text._Z15shmem_stride_1dPfi,"ax",@progbits
	.align	128
        .global         _Z15shmem_stride_1dPfi
        .type           _Z15shmem_stride_1dPfi,@function
        .size           _Z15shmem_stride_1dPfi,(.L_x_18 - _Z15shmem_stride_1dPfi)
        .other          _Z15shmem_stride_1dPfi,@"STO_CUDA_ENTRY STV_DEFAULT"
_Z15shmem_stride_1dPfi:
.text._Z15shmem_stride_1dPfi:
[----:B------:R-:W-:Y:S08]  /*0000*/  LDC R1, c[0x0][0x37c] ;  /* 0x0000df00ff017b82 */ /* 0x000ff00000000800 */
[----:B------:R-:W0:Y:S01]  /*0010*/  LDC R0, c[0x0][0x360] ;  /* 0x0000d800ff007b82 */ /* 0x000e220000000800 */
[----:B------:R-:W1:Y:S01]  /*0020*/  S2R R3, SR_TID.X ;  /* 0x0000000000037919 */ /* 0x000e620000002100 */
[----:B------:R-:W-:Y:S01]  /*0030*/  BSSY.RECONVERGENT B0, `(.L_x_6) ;  /* 0x000002f000007945 */ /* 0x000fe20003800200 */
[----:B0-----:R-:W0:Y:S01]  /*0040*/  I2F.U32.RP R8, R0 ;  /* 0x0000000000087306 */ /* 0x001e220000209000 */
[----:B------:R-:W-:Y:S01]  /*0050*/  ISETP.NE.U32.AND P2, PT, R0, RZ, PT ;  /* 0x000000ff0000720c */ /* 0x000fe20003f45070 */
[----:B-1----:R-:W-:-:S05]  /*0060*/  IMAD.IADD R2, R3, 0x1, R0 ;  /* 0x0000000103027824 */ /* 0x002fca00078e0200 */
[C---:B------:R-:W-:Y:S01]  /*0070*/  ISETP.GE.U32.AND P0, PT, R2.reuse, 0x400, PT ;  /* 0x000004000200780c */ /* 0x040fe20003f06070 */
[----:B0-----:R-:W0:Y:S01]  /*0080*/  MUFU.RCP R8, R8 ;  /* 0x0000000800087308 */ /* 0x001e220000001000 */
[----:B------:R-:W-:Y:S02]  /*0090*/  VIMNMX.U32 R7, PT, PT, R2, 0x400, !PT ;  /* 0x0000040002077848 */ /* 0x000fe40007fe0000 */
[----:B------:R-:W-:-:S04]  /*00a0*/  SEL R6, RZ, 0x1, P0 ;  /* 0x00000001ff067807 */ /* 0x000fc80000000000 */
[----:B------:R-:W-:Y:S01]  /*00b0*/  IADD3 R7, PT, PT, R7, -R2, -R6 ;  /* 0x8000000207077210 */ /* 0x000fe20007ffe806 */
[----:B0-----:R-:W-:-:S04]  /*00c0*/  VIADD R4, R8, 0xffffffe ;  /* 0x0ffffffe08047836 */ /* 0x001fc80000000000 */
[----:B------:R0:W1:Y:S02]  /*00d0*/  F2I.FTZ.U32.TRUNC.NTZ R5, R4 ;  /* 0x0000000400057305 */ /* 0x000064000021f000 */
[----:B0-----:R-:W-:Y:S02]  /*00e0*/  HFMA2 R4, -RZ, RZ, 0, 0 ;  /* 0x00000000ff047431 */ /* 0x001fe400000001ff */
[----:B-1----:R-:W-:-:S04]  /*00f0*/  IMAD.MOV R9, RZ, RZ, -R5 ;  /* 0x000000ffff097224 */ /* 0x002fc800078e0a05 */
[----:B------:R-:W-:-:S04]  /*0100*/  IMAD R9, R9, R0, RZ ;  /* 0x0000000009097224 */ /* 0x000fc800078e02ff */
[----:B------:R-:W-:-:S06]  /*0110*/  IMAD.HI.U32 R8, R5, R9, R4 ;  /* 0x0000000905087227 */ /* 0x000fcc00078e0004 */
[----:B------:R-:W-:-:S04]  /*0120*/  IMAD.HI.U32 R5, R8, R7, RZ ;  /* 0x0000000708057227 */ /* 0x000fc800078e00ff */
[----:B------:R-:W-:-:S04]  /*0130*/  IMAD.MOV R2, RZ, RZ, -R5 ;  /* 0x000000ffff027224 */ /* 0x000fc800078e0a05 */
[----:B------:R-:W-:-:S05]  /*0140*/  IMAD R7, R0, R2, R7 ;  /* 0x0000000200077224 */ /* 0x000fca00078e0207 */
[----:B------:R-:W-:-:S13]  /*0150*/  ISETP.GE.U32.AND P0, PT, R7, R0, PT ;  /* 0x000000000700720c */ /* 0x000fda0003f06070 */
[----:B------:R-:W-:Y:S02]  /*0160*/  @P0 IMAD.IADD R7, R7, 0x1, -R0 ;  /* 0x0000000107070824 */ /* 0x000fe400078e0a00 */
[----:B------:R-:W-:-:S03]  /*0170*/  @P0 VIADD R5, R5, 0x1 ;  /* 0x0000000105050836 */ /* 0x000fc60000000000 */
[----:B------:R-:W-:Y:S01]  /*0180*/  ISETP.GE.U32.AND P1, PT, R7, R0, PT ;  /* 0x000000000700720c */ /* 0x000fe20003f26070 */
[----:B------:R-:W-:-:S12]  /*0190*/  IMAD.MOV.U32 R7, RZ, RZ, R3 ;  /* 0x000000ffff077224 */ /* 0x000fd800078e0003 */
[----:B------:R-:W-:Y:S02]  /*01a0*/  @P1 IADD3 R5, PT, PT, R5, 0x1, RZ ;  /* 0x0000000105051810 */ /* 0x000fe40007ffe0ff */
[----:B------:R-:W-:-:S05]  /*01b0*/  @!P2 LOP3.LUT R5, RZ, R0, RZ, 0x33, !PT ;  /* 0x00000000ff05a212 */ /* 0x000fca00078e33ff */
[----:B------:R-:W-:-:S05]  /*01c0*/  IMAD.IADD R5, R6, 0x1, R5 ;  /* 0x0000000106057824 */ /* 0x000fca00078e0205 */
[----:B------:R-:W-:-:S04]  /*01d0*/  LOP3.LUT R2, R5, 0x3, RZ, 0xc0, !PT ;  /* 0x0000000305027812 */ /* 0x000fc800078ec0ff */
[----:B------:R-:W-:-:S13]  /*01e0*/  ISETP.NE.AND P0, PT, R2, 0x3, PT ;  /* 0x000000030200780c */ /* 0x000fda0003f05270 */
[----:B------:R-:W-:Y:S05]  /*01f0*/  @!P0 BRA `(.L_x_7) ;  /* 0x0000000000488947 */ /* 0x000fea0003800000 */
[----:B------:R-:W0:Y:S01]  /*0200*/  S2UR UR5, SR_CgaCtaId ;  /* 0x00000000000579c3 */ /* 0x000e220000008800 */
[----:B------:R-:W-:Y:S01]  /*0210*/  VIADD R2, R5, 0x1 ;  /* 0x0000000105027836 */ /* 0x000fe20000000000 */
[----:B------:R-:W-:Y:S01]  /*0220*/  UMOV UR4, 0x400 ;  /* 0x0000040000047882 */ /* 0x000fe20000000000 */
[----:B------:R-:W-:Y:S01]  /*0230*/  BSSY.RECONVERGENT B1, `(.L_x_8) ;  /* 0x000000d000017945 */ /* 0x000fe20003800200 */
[----:B------:R-:W-:Y:S02]  /*0240*/  IADD3 R7, PT, PT, R3, 0x1, RZ ;  /* 0x0000000103077810 */ /* 0x000fe40007ffe0ff */
[----:B------:R-:W-:-:S05]  /*0250*/  LOP3.LUT R2, R2, 0x3, RZ, 0xc0, !PT ;  /* 0x0000000302027812 */ /* 0x000fca00078ec0ff */
[----:B------:R-:W-:Y:S01]  /*0260*/  IMAD.MOV R2, RZ, RZ, -R2 ;  /* 0x000000ffff027224 */ /* 0x000fe200078e0a02 */
[----:B0-----:R-:W-:-:S06]  /*0270*/  ULEA UR4, UR5, UR4, 0x18 ;  /* 0x0000000405047291 */ /* 0x001fcc000f8ec0ff */
[----:B------:R-:W-:-:S07]  /*0280*/  LEA R9, R3, UR4, 0x2 ;  /* 0x0000000403097c11 */ /* 0x000fce000f8e10ff */
.L_x_9:
[----:B------:R-:W-:Y:S01]  /*0290*/  VIADD R2, R2, 0x1 ;  /* 0x0000000102027836 */ /* 0x000fe20000000000 */
[----:B------:R-:W-:Y:S02]  /*02a0*/  LOP3.LUT R4, R7, 0x3ff, RZ, 0xc0, !PT ;  /* 0x000003ff07047812 */ /* 0x000fe400078ec0ff */
[----:B------:R-:W-:Y:S02]  /*02b0*/  IADD3 R7, PT, PT, R0, R7, RZ ;  /* 0x0000000700077210 */ /* 0x000fe40007ffe0ff */
[----:B------:R-:W-:Y:S01]  /*02c0*/  ISETP.NE.AND P0, PT, R2, RZ, PT ;  /* 0x000000ff0200720c */ /* 0x000fe20003f05270 */
[----:B------:R0:W-:Y:S02]  /*02d0*/  STS [R9], R4 ;  /* 0x0000000409007388 */ /* 0x0001e40000000800 */
[----:B0-----:R-:W-:-:S10]  /*02e0*/  IMAD R9, R0, 0x4, R9 ;  /* 0x0000000400097824 */ /* 0x001fd400078e0209 */
[----:B------:R-:W-:Y:S05]  /*02f0*/  @P0 BRA `(.L_x_9) ;  /* 0xfffffffc00e40947 */ /* 0x000fea000383ffff */
[----:B------:R-:W-:Y:S05]  /*0300*/  BSYNC.RECONVERGENT B1 ;  /* 0x0000000000017941 */ /* 0x000fea0003800200 */
.L_x_8:
[----:B------:R-:W-:-:S07]  /*0310*/  VIADD R7, R7, 0xffffffff ;  /* 0xffffffff07077836 */ /* 0x000fce0000000000 */
.L_x_7:
[----:B------:R-:W-:Y:S05]  /*0320*/  BSYNC.RECONVERGENT B0 ;  /* 0x0000000000007941 */ /* 0x000fea0003800200 */
.L_x_6:
[----:B------:R-:W-:Y:S01]  /*0330*/  ISETP.GE.U32.AND P0, PT, R5, 0x3, PT ;  /* 0x000000030500780c */ /* 0x000fe20003f06070 */
[----:B------:R-:W-:-:S12]  /*0340*/  BSSY.RECONVERGENT B0, `(.L_x_10) ;  /* 0x0000020000007945 */ /* 0x000fd80003800200 */
[----:B------:R-:W-:Y:S05]  /*0350*/  @!P0 BRA `(.L_x_11) ;  /* 0x0000000000788947 */ /* 0x000fea0003800000 */
[----:B------:R-:W0:Y:S01]  /*0360*/  S2UR UR5, SR_CgaCtaId ;  /* 0x00000000000579c3 */ /* 0x000e220000008800 */
[----:B------:R-:W-:Y:S01]  /*0370*/  UMOV UR4, 0x400 ;  /* 0x0000040000047882 */ /* 0x000fe20000000000 */
[----:B------:R-:W-:Y:S01]  /*0380*/  IADD3 R5, PT, PT, R7, 0x1, RZ ;  /* 0x0000000107057810 */ /* 0x000fe20007ffe0ff */
[C-C-:B------:R-:W-:Y:S02]  /*0390*/  IMAD.IADD R9, R0.reuse, 0x1, R7.reuse ;  /* 0x0000000100097824 */ /* 0x140fe400078e0207 */
[C-C-:B------:R-:W-:Y:S02]  /*03a0*/  IMAD R11, R0.reuse, 0x2, R7.reuse ;  /* 0x00000002000b7824 */ /* 0x140fe400078e0207 */
[----:B------:R-:W-:Y:S01]  /*03b0*/  IMAD R13, R0, 0x3, R7 ;  /* 0x00000003000d7824 */ /* 0x000fe200078e0207 */
[----:B0-----:R-:W-:-:S06]  /*03c0*/  ULEA UR4, UR5, UR4, 0x18 ;  /* 0x0000000405047291 */ /* 0x001fcc000f8ec0ff */
[----:B------:R-:W-:-:S07]  /*03d0*/  LEA R7, R7, UR4, 0x2 ;  /* 0x0000000407077c11 */ /* 0x000fce000f8e10ff */
.L_x_12:
[----:B------:R-:W-:Y:S01]  /*03e0*/  IADD3 R4, PT, PT, R9, 0x1, RZ ;  /* 0x0000000109047810 */ /* 0x000fe20007ffe0ff */
[----:B------:R-:W-:Y:S01]  /*03f0*/  VIADD R6, R11, 0x1 ;  /* 0x000000010b067836 */ /* 0x000fe20000000000 */
[----:B------:R-:W-:Y:S01]  /*0400*/  LOP3.LUT R2, R5, 0x3ff, RZ, 0xc0, !PT ;  /* 0x000003ff05027812 */ /* 0x000fe200078ec0ff */
[----:B------:R-:W-:Y:S01]  /*0410*/  VIADD R8, R13, 0x1 ;  /* 0x000000010d087836 */ /* 0x000fe20000000000 */
[----:B------:R-:W-:Y:S01]  /*0420*/  LOP3.LUT R4, R4, 0x3ff, RZ, 0xc0, !PT ;  /* 0x000003ff04047812 */ /* 0x000fe200078ec0ff */
[C-C-:B------:R-:W-:Y:S01]  /*0430*/  IMAD R15, R0.reuse, 0x4, R7.reuse ;  /* 0x00000004000f7824 */ /* 0x140fe200078e0207 */
[C---:B------:R-:W-:Y:S01]  /*0440*/  LEA R17, R0.reuse, R7, 0x3 ;  /* 0x0000000700117211 */ /* 0x040fe200078e18ff */
[----:B------:R-:W-:Y:S01]  /*0450*/  IMAD R19, R0, 0xc, R7 ;  /* 0x0000000c00137824 */ /* 0x000fe200078e0207 */
[----:B------:R-:W-:Y:S01]  /*0460*/  LOP3.LUT R6, R6, 0x3ff, RZ, 0xc0, !PT ;  /* 0x000003ff06067812 */ /* 0x000fe200078ec0ff */
[----:B------:R-:W-:Y:S01]  /*0470*/  IMAD R5, R0, 0x4, R5 ;  /* 0x0000000400057824 */ /* 0x000fe200078e0205 */
[----:B------:R-:W-:Y:S01]  /*0480*/  LOP3.LUT R8, R8, 0x3ff, RZ, 0xc0, !PT ;  /* 0x000003ff08087812 */ /* 0x000fe200078ec0ff */
[----:B------:R0:W-:Y:S01]  /*0490*/  STS [R7], R2 ;  /* 0x0000000207007388 */ /* 0x0001e20000000800 */
[C---:B------:R-:W-:Y:S01]  /*04a0*/  IMAD R9, R0.reuse, 0x4, R9 ;  /* 0x0000000400097824 */ /* 0x040fe200078e0209 */
[C---:B------:R-:W-:Y:S01]  /*04b0*/  LEA R13, R0.reuse, R13, 0x2 ;  /* 0x0000000d000d7211 */ /* 0x040fe200078e10ff */
[----:B------:R-:W-:Y:S01]  /*04c0*/  IMAD R11, R0, 0x4, R11 ;  /* 0x00000004000b7824 */ /* 0x000fe200078e020b */
[----:B------:R1:W-:Y:S01]  /*04d0*/  STS [R15], R4 ;  /* 0x000000040f007388 */ /* 0x0003e20000000800 */
[----:B------:R-:W-:-:S03]  /*04e0*/  IADD3 R10, PT, PT, R5, -0x1, RZ ;  /* 0xffffffff050a7810 */ /* 0x000fc60007ffe0ff */
[----:B------:R1:W-:Y:S01]  /*04f0*/  STS [R17], R6 ;  /* 0x0000000611007388 */ /* 0x0003e20000000800 */
[----:B------:R-:W-:Y:S01]  /*0500*/  ISETP.GE.U32.AND P0, PT, R10, 0x400, PT ;  /* 0x000004000a00780c */ /* 0x000fe20003f06070 */
[----:B0-----:R-:W-:Y:S02]  /*0510*/  IMAD R7, R0, 0x10, R7 ;  /* 0x0000001000077824 */ /* 0x001fe400078e0207 */
[----:B------:R1:W-:Y:S10]  /*0520*/  STS [R19], R8 ;  /* 0x0000000813007388 */ /* 0x0003f40000000800 */
[----:B-1----:R-:W-:Y:S05]  /*0530*/  @!P0 BRA `(.L_x_12) ;  /* 0xfffffffc00a88947 */ /* 0x002fea000383ffff */
.L_x_11:
[----:B------:R-:W-:Y:S05]  /*0540*/  BSYNC.RECONVERGENT B0 ;  /* 0x0000000000007941 */ /* 0x000fea0003800200 */
.L_x_10:
[----:B------:R-:W0:Y:S01]  /*0550*/  LDCU UR8, c[0x0][0x388] ;  /* 0x00007100ff0877ac */ /* 0x000e220008000800 */
[----:B------:R-:W1:Y:S01]  /*0560*/  S2UR UR5, SR_CgaCtaId ;  /* 0x00000000000579c3 */ /* 0x000e620000008800 */
[----:B------:R-:W-:Y:S01]  /*0570*/  LOP3.LUT R2, R3, 0x1f, RZ, 0xc0, !PT ;  /* 0x0000001f03027812 */ /* 0x000fe200078ec0ff */
[----:B------:R-:W-:Y:S01]  /*0580*/  IMAD.MOV.U32 R5, RZ, RZ, RZ ;  /* 0x000000ffff057224 */ /* 0x000fe200078e00ff */
[----:B------:R-:W-:Y:S01]  /*0590*/  UMOV UR4, 0x400 ;  /* 0x0000040000047882 */ /* 0x000fe20000000000 */
[----:B------:R-:W2:Y:S02]  /*05a0*/  LDCU.64 UR6, c[0x0][0x358] ;  /* 0x00006b00ff0677ac */ /* 0x000ea40008000a00 */
[----:B0-----:R-:W-:-:S05]  /*05b0*/  IMAD R2, R2, UR8, RZ ;  /* 0x0000000802027c24 */ /* 0x001fca000f8e02ff */
[----:B------:R-:W-:Y:S01]  /*05c0*/  LOP3.LUT R2, R2, 0x3ff, RZ, 0xc0, !PT ;  /* 0x000003ff02027812 */ /* 0x000fe200078ec0ff */
[----:B-1----:R-:W-:-:S03]  /*05d0*/  ULEA UR5, UR5, UR4, 0x18 ;  /* 0x0000000405057291 */ /* 0x002fc6000f8ec0ff */
[----:B------:R-:W-:Y:S01]  /*05e0*/  UMOV UR4, URZ ;  /* 0x000000ff00047c82 */ /* 0x000fe20008000000 */
[----:B--2---:R-:W-:Y:S08]  /*05f0*/  BAR.SYNC.DEFER_BLOCKING 0x0 ;  /* 0x0000000000007b1d */ /* 0x004ff00000010000 */
.L_x_13:
[----:B------:R-:W-:Y:S01]  /*0600*/  LEA R2, R2, UR5, 0x2 ;  /* 0x0000000502027c11 */ /* 0x000fe2000f8e10ff */
[----:B------:R-:W-:-:S04]  /*0610*/  UIADD3 UR4, UPT, UPT, UR4, 0x1, URZ ;  /* 0x0000000104047890 */ /* 0x000fc8000fffe0ff */
[----:B------:R-:W-:Y:S01]  /*0620*/  UISETP.NE.AND UP0, UPT, UR4, 0x1000, UPT ;  /* 0x000010000400788c */ /* 0x000fe2000bf05270 */
[----:B------:R-:W0:Y:S02]  /*0630*/  LDS R2, [R2] ;  /* 0x0000000002027984 */ /* 0x000e240000000800 */
[----:B0-----:R-:W-:-:S05]  /*0640*/  IADD3 R6, PT, PT, R2, R5, RZ ;  /* 0x0000000502067210 */ /* 0x001fca0007ffe0ff */
[----:B------:R-:W-:Y:S01]  /*0650*/  IMAD.MOV.U32 R5, RZ, RZ, R6 ;  /* 0x000000ffff057224 */ /* 0x000fe200078e0006 */
[----:B------:R-:W-:Y:S06]  /*0660*/  BRA.U UP0, `(.L_x_13) ;  /* 0xfffffffd00e47547 */ /* 0x000fec000b83ffff */
[----:B------:R-:W0:Y:S01]  /*0670*/  S2UR UR4, SR_CTAID.X ;  /* 0x00000000000479c3 */ /* 0x000e220000002500 */
[----:B------:R-:W-:-:S07]  /*0680*/  I2FP.F32.S32 R7, R6 ;  /* 0x0000000600077245 */ /* 0x000fce0000201400 */
[----:B------:R-:W1:Y:S01]  /*0690*/  LDC.64 R4, c[0x0][0x380] ;  /* 0x0000e000ff047b82 */ /* 0x000e620000000a00 */
[----:B0-----:R-:W-:-:S04]  /*06a0*/  IMAD R3, R0, UR4, R3 ;  /* 0x0000000400037c24 */ /* 0x001fc8000f8e0203 */
[----:B-1----:R-:W-:-:S05]  /*06b0*/  IMAD.WIDE.U32 R2, R3, 0x4, R4 ;  /* 0x0000000403027825 */ /* 0x002fca00078e0004 */
[----:B------:R-:W-:Y:S01]  /*06c0*/  STG.E desc[UR6][R2.64], R7 ;  /* 0x0000000702007986 */ /* 0x000fe2000c101906 */
[----:B------:R-:W-:Y:S05]  /*06d0*/  EXIT ;  /* 0x000000000000794d */ /* 0x000fea0003800000 */
.L_x_14:
        /* <DEDUP_REMOVED lines=10> */
.L_x_18:


//--------------------- .nv.shared._Z17shmem_column_goodPf --------------------------
	.section	.nv.shared._Z17shmem_column_goodPf,"aw",@nobits
	.sectionflags	@""
	.align	4
.nv.shared._Z17shmem_column_goodPf:
	.zero		5248


//--------------------- .nv.shared.reserved.0     --------------------------
	.section	.nv.shared.reserved.0,"aw",@nobits
	.weak		__nv_reservedSMEM_offset_0_alias
	.size		__nv_reservedSMEM_offset_0_alias, 0, 64
	.other		__nv_reservedSMEM_offset_0_alias,@"STO_CUDA_RESERVED_SHARED STV_DEFAULT"
__nv_reservedSMEM_offset_0_alias:
	.zero		0
	.zero		64


//--------------------- .nv.shared._Z16shmem_column_badPf --------------------------
	.section	.nv.shared._Z16shmem_column_badPf,"aw",@nobits
	.sectionflags	@""
	.align	4
.nv.shared._Z16shmem_column_badPf:
	.zero		5120


//--------------------- .nv.shared._Z16shmem_2d_rowwisePf --------------------------
	.section	.nv.shared._Z16shmem_2d_rowwisePf,"aw",@nobits
	.sectionflags	@""
	.align	4
.nv.shared._Z16shmem_2d_rowwisePf:
	.zero		5120


//--------------------- .nv.shared._Z15shmem_stride_1dPfi --------------------------
	.section	.nv.shared._Z15shmem_stride_1dPfi,"aw",@nobits
	.sectionflags	@""
	.align	4
.nv.shared._Z15shmem_stride_1dPfi:
	.zero		5120


//--------------------- .nv.constant0._Z17shmem_column_goodPf --------------------------
	.section	.nv.constant0._Z17shmem_column_goodPf,"a",@progbits
	.sectionflags	@""
	.align	4
.nv.constant0._Z17shmem_column_goodPf:
	.zero		904


//--------------------- .nv.constant0._Z16shmem_column_badPf --------------------------
	.section	.nv.constant0._Z16shmem_column_badPf,"a",@progbits
	.sectionflags	@""
	.align	4
.nv.constant0._Z16shmem_column_badPf:
	.zero		904


//--------------------- .nv.constant0._Z16shmem_2d_rowwisePf --------------------------
	.section	.nv.constant0._Z16shmem_2d_rowwisePf,"a",@progbits
	.sectionflags	@""
	.align	4
.nv.constant0._Z16shmem_2d_rowwisePf:
	.zero		904


//--------------------- .nv.constant0._Z15shmem_stride_1dPfi --------------------------
	.section	.nv.constant0._Z15shmem_stride_1dPfi,"a",@progbits
	.sectionflags	@""
	.align	4
.nv.constant0._Z15shmem_stride_1dPfi:
	.zero		908


//--------------------- SYMBOLS --------------------------

	.type		.nv.reservedSmem.offset0,@object
	.size		.nv.reservedSmem.offset0,0x4
	.type		.nv.reservedSmem.cap,@object
	.size		.nv.reservedSmem.cap,0x4
